	.headerflags	@"EF_CUDA_TEXMODE_UNIFIED EF_CUDA_64BIT_ADDRESS EF_CUDA_ACCELERATORS EF_CUDA_SM90 EF_CUDA_VIRTUAL_SM(EF_CUDA_SM90)"
	.elftype	@"ET_EXEC"


//--------------------- .nv.info                  --------------------------
	.section	.nv.info,"",@"SHT_CUDA_INFO"
	.align	4


	//----- nvinfo : EIATTR_REGCOUNT
	.align		4
        /*0000*/ 	.byte	0x04, 0x2f
        /*0002*/ 	.short	(.L_1 - .L_0)
	.align		4
.L_0:
        /*0004*/ 	.word	index@(triton_poi_fused_convolution_div_max_pool2d_with_indices_relu_sub_25)
        /*0008*/ 	.word	0x0000001e


	//----- nvinfo : EIATTR_MIN_STACK_SIZE
	.align		4
.L_1:
        /*000c*/ 	.byte	0x04, 0x12
        /*000e*/ 	.short	(.L_3 - .L_2)
	.align		4
.L_2:
        /*0010*/ 	.word	index@(triton_poi_fused_convolution_div_max_pool2d_with_indices_relu_sub_25)
        /*0014*/ 	.word	0x00000000


	//----- nvinfo : EIATTR_FRAME_SIZE
	.align		4
.L_3:
        /*0018*/ 	.byte	0x04, 0x11
        /*001a*/ 	.short	(.L_5 - .L_4)
	.align		4
.L_4:
        /*001c*/ 	.word	index@(triton_poi_fused_convolution_div_max_pool2d_with_indices_relu_sub_25)
        /*0020*/ 	.word	0x00000000


	//----- nvinfo : EIATTR_MIN_STACK_SIZE
	.align		4
.L_5:
        /*0024*/ 	.byte	0x04, 0x12
        /*0026*/ 	.short	(.L_7 - .L_6)
	.align		4
.L_6:
        /*0028*/ 	.word	index@(triton_poi_fused_convolution_div_max_pool2d_with_indices_relu_sub_25)
        /*002c*/ 	.word	0x00000000
.L_7:


//--------------------- .nv.info.triton_poi_fused_convolution_div_max_pool2d_with_indices_relu_sub_25 --------------------------
	.section	.nv.info.triton_poi_fused_convolution_div_max_pool2d_with_indices_relu_sub_25,"",@"SHT_CUDA_INFO"
	.sectionflags	@""
	.align	4


	//----- nvinfo : EIATTR_CUDA_API_VERSION
	.align		4
        /*0000*/ 	.byte	0x04, 0x37
        /*0002*/ 	.short	(.L_9 - .L_8)
.L_8:
        /*0004*/ 	.word	0x0000007c


	//----- nvinfo : EIATTR_KPARAM_INFO
	.align		4
.L_9:
        /*0008*/ 	.byte	0x04, 0x17
        /*000a*/ 	.short	(.L_11 - .L_10)
.L_10:
        /*000c*/ 	.word	0x00000000
        /*0010*/ 	.short	0x0004
        /*0012*/ 	.short	0x001c
        /*0014*/ 	.byte	0x00, 0xf0, 0x11, 0x00


	//----- nvinfo : EIATTR_KPARAM_INFO
	.align		4
.L_11:
        /*0018*/ 	.byte	0x04, 0x17
        /*001a*/ 	.short	(.L_13 - .L_12)
.L_12:
        /*001c*/ 	.word	0x00000000
        /*0020*/ 	.short	0x0003
        /*0022*/ 	.short	0x0018
        /*0024*/ 	.byte	0x00, 0xf0, 0x11, 0x00


	//----- nvinfo : EIATTR_KPARAM_INFO
	.align		4
.L_13:
        /*0028*/ 	.byte	0x04, 0x17
        /*002a*/ 	.short	(.L_15 - .L_14)
.L_14:
        /*002c*/ 	.word	0x00000000
        /*0030*/ 	.short	0x0002
        /*0032*/ 	.short	0x0010
        /*0034*/ 	.byte	0x00, 0xf4, 0x21, 0x00


	//----- nvinfo : EIATTR_KPARAM_INFO
	.align		4
.L_15:
        /*0038*/ 	.byte	0x04, 0x17
        /*003a*/ 	.short	(.L_17 - .L_16)
.L_16:
        /*003c*/ 	.word	0x00000000
        /*0040*/ 	.short	0x0001
        /*0042*/ 	.short	0x0008
        /*0044*/ 	.byte	0x00, 0xf4, 0x21, 0x00


	//----- nvinfo : EIATTR_KPARAM_INFO
	.align		4
.L_17:
        /*0048*/ 	.byte	0x04, 0x17
        /*004a*/ 	.short	(.L_19 - .L_18)
.L_18:
        /*004c*/ 	.word	0x00000000
        /*0050*/ 	.short	0x0000
        /*0052*/ 	.short	0x0000
        /*0054*/ 	.byte	0x00, 0xf4, 0x21, 0x00


	//----- nvinfo : EIATTR_SPARSE_MMA_MASK
	.align		4
.L_19:
        /*0058*/ 	.byte	0x03, 0x50
        /*005a*/ 	.short	0x0000


	//----- nvinfo : EIATTR_MAXREG_COUNT
	.align		4
        /*005c*/ 	.byte	0x03, 0x1b
        /*005e*/ 	.short	0x00ff


	//----- nvinfo : EIATTR_EXIT_INSTR_OFFSETS
	.align		4
        /*0060*/ 	.byte	0x04, 0x1c
        /*0062*/ 	.short	(.L_21 - .L_20)


	//   ....[0]....
.L_20:
        /*0064*/ 	.word	0x00000750


	//   ....[1]....
        /*0068*/ 	.word	0x00000770


	//----- nvinfo : EIATTR_REQNTID
	.align		4
.L_21:
        /*006c*/ 	.byte	0x04, 0x10
        /*006e*/ 	.short	(.L_23 - .L_22)
.L_22:
        /*0070*/ 	.word	0x00000080
        /*0074*/ 	.word	0x00000001
        /*0078*/ 	.word	0x00000001


	//----- nvinfo : EIATTR_CBANK_PARAM_SIZE
	.align		4
.L_23:
        /*007c*/ 	.byte	0x03, 0x19
        /*007e*/ 	.short	0x0020


	//----- nvinfo : EIATTR_PARAM_CBANK
	.align		4
        /*0080*/ 	.byte	0x04, 0x0a
        /*0082*/ 	.short	(.L_25 - .L_24)
	.align		4
.L_24:
        /*0084*/ 	.word	index@(.nv.constant0.triton_poi_fused_convolution_div_max_pool2d_with_indices_relu_sub_25)
        /*0088*/ 	.short	0x0210
        /*008a*/ 	.short	0x0020


	//----- nvinfo : EIATTR_SW_WAR
	.align		4
.L_25:
        /*008c*/ 	.byte	0x04, 0x36
        /*008e*/ 	.short	(.L_27 - .L_26)
.L_26:
        /*0090*/ 	.word	0x00000008
.L_27:


//--------------------- .nv.callgraph             --------------------------
	.section	.nv.callgraph,"",@"SHT_CUDA_CALLGRAPH"
	.align	4
	.sectionentsize	8
	.align		4
        /*0000*/ 	.word	0x00000000
	.align		4
        /*0004*/ 	.word	0xffffffff
	.align		4
        /*0008*/ 	.word	0x00000000
	.align		4
        /*000c*/ 	.word	0xfffffffe
	.align		4
        /*0010*/ 	.word	0x00000000
	.align		4
        /*0014*/ 	.word	0xfffffffd
	.align		4
        /*0018*/ 	.word	0x00000000
	.align		4
        /*001c*/ 	.word	0xfffffffc


//--------------------- .text.triton_poi_fused_convolution_div_max_pool2d_with_indices_relu_sub_25 --------------------------
	.section	.text.triton_poi_fused_convolution_div_max_pool2d_with_indices_relu_sub_25,"ax",@progbits
	.sectionflags	@"SHF_BARRIERS=1"
	.align	128
        .global         triton_poi_fused_convolution_div_max_pool2d_with_indices_relu_sub_25
        .type           triton_poi_fused_convolution_div_max_pool2d_with_indices_relu_sub_25,@function
        .size           triton_poi_fused_convolution_div_max_pool2d_with_indices_relu_sub_25,(.L_x_1 - triton_poi_fused_convolution_div_max_pool2d_with_indices_relu_sub_25)
        .other          triton_poi_fused_convolution_div_max_pool2d_with_indices_relu_sub_25,@"STO_CUDA_ENTRY STV_DEFAULT"
triton_poi_fused_convolution_div_max_pool2d_with_indices_relu_sub_25:
.text.triton_poi_fused_convolution_div_max_pool2d_with_indices_relu_sub_25:
[----:B------:R-:W0:Y:S01]  /*0000*/  LDC R1, c[0x0][0x28] ;  /* 0x00000a00ff017b82 */ /* 0x000e220000000800 */
[----:B------:R-:W1:Y:S07]  /*0010*/  S2R R13, SR_CTAID.Z ;  /* 0x00000000000d7919 */ /* 0x000e6e0000002700 */
[----:B------:R-:W1:Y:S01]  /*0020*/  S2UR UR4, SR_CTAID.Y ;  /* 0x00000000000479c3 */ /* 0x000e620000002600 */
[----:B------:R-:W-:Y:S01]  /*0030*/  ULDC.64 UR6, c[0x0][0x208] ;  /* 0x0000820000067ab9 */ /* 0x000fe20000000a00 */
[----:B------:R-:W2:Y:S01]  /*0040*/  S2R R3, SR_CTAID.X ;  /* 0x0000000000037919 */ /* 0x000ea20000002500 */
[----:B------:R-:W3:Y:S05]  /*0050*/  S2R R12, SR_TID.X ;  /* 0x00000000000c7919 */ /* 0x000eea0000002100 */
[----:B------:R-:W1:Y:S08]  /*0060*/  LDC R0, c[0x0][0x10] ;  /* 0x00000400ff007b82 */ /* 0x000e700000000800 */
[----:B------:R-:W4:Y:S01]  /*0070*/  LDC.64 R18, c[0x0][0x210] ;  /* 0x00008400ff127b82 */ /* 0x000f220000000a00 */
[----:B-1----:R-:W-:-:S02]  /*0080*/  IMAD R13, R13, R0, UR4 ;  /* 0x000000040d0d7e24 */ /* 0x002fc4000f8e0200 */
[----:B--2---:R-:W-:Y:S02]  /*0090*/  IMAD.SHL.U32 R3, R3, 0x10, RZ ;  /* 0x0000001003037824 */ /* 0x004fe400078e00ff */
[----:B------:R-:W-:Y:S01]  /*00a0*/  IMAD.SHL.U32 R13, R13, 0x40, RZ ;  /* 0x000000400d0d7824 */ /* 0x000fe200078e00ff */
[----:B---3--:R-:W-:Y:S02]  /*00b0*/  SHF.R.U32.HI R0, RZ, 0x4, R12 ;  /* 0x00000004ff007819 */ /* 0x008fe4000001160c */
[----:B------:R-:W-:Y:S02]  /*00c0*/  LOP3.LUT R5, R3, 0xf, R12, 0xf8, !PT ;  /* 0x0000000f03057812 */ /* 0x000fe400078ef80c */
[----:B------:R-:W-:Y:S02]  /*00d0*/  SGXT.U32 R0, R0, 0x3 ;  /* 0x000000030000781a */ /* 0x000fe40000000000 */
[----:B------:R-:W-:Y:S02]  /*00e0*/  ISETP.GE.AND P0, PT, R5, 0x9, PT ;  /* 0x000000090500780c */ /* 0x000fe40003f06270 */
[----:B------:R-:W-:-:S02]  /*00f0*/  LOP3.LUT R4, R13, 0x8, R0, 0xfe, !PT ;  /* 0x000000080d047812 */ /* 0x000fc400078efe00 */
[----:B------:R-:W-:Y:S02]  /*0100*/  LOP3.LUT R2, R13, R0, RZ, 0xfc, !PT ;  /* 0x000000000d027212 */ /* 0x000fe400078efcff */
[----:B------:R-:W-:Y:S02]  /*0110*/  ISETP.LT.AND P2, PT, R4, 0x10000, !P0 ;  /* 0x000100000400780c */ /* 0x000fe40004741270 */
[----:B------:R-:W-:Y:S01]  /*0120*/  LOP3.LUT R6, R13, 0x10, R0, 0xfe, !PT ;  /* 0x000000100d067812 */ /* 0x000fe200078efe00 */
[--C-:B------:R-:W-:Y:S01]  /*0130*/  IMAD R7, R2, 0x9, R5.reuse ;  /* 0x0000000902077824 */ /* 0x100fe200078e0205 */
[----:B------:R-:W-:Y:S01]  /*0140*/  LOP3.LUT R8, R13, 0x18, R0, 0xfe, !PT ;  /* 0x000000180d087812 */ /* 0x000fe200078efe00 */
[----:B------:R-:W-:Y:S01]  /*0150*/  IMAD R5, R4, 0x9, R5 ;  /* 0x0000000904057824 */ /* 0x000fe200078e0205 */
[----:B------:R-:W-:Y:S02]  /*0160*/  LOP3.LUT R9, R13, 0x20, R0, 0xfe, !PT ;  /* 0x000000200d097812 */ /* 0x000fe400078efe00 */
[----:B------:R-:W-:Y:S01]  /*0170*/  ISETP.LT.AND P1, PT, R2, 0x10000, !P0 ;  /* 0x000100000200780c */ /* 0x000fe20004721270 */
[----:B------:R-:W-:Y:S01]  /*0180*/  IMAD.MOV.U32 R2, RZ, RZ, RZ ;  /* 0x000000ffff027224 */ /* 0x000fe200078e00ff */
[----:B------:R-:W-:Y:S01]  /*0190*/  ISETP.LT.AND P6, PT, R6, 0x10000, !P0 ;  /* 0x000100000600780c */ /* 0x000fe200047c1270 */
[----:B----4-:R-:W-:Y:S01]  /*01a0*/  IMAD.WIDE R4, R5, 0x4, R18 ;  /* 0x0000000405047825 */ /* 0x010fe200078e0212 */
[----:B------:R-:W-:-:S02]  /*01b0*/  ISETP.LT.AND P5, PT, R8, 0x10000, !P0 ;  /* 0x000100000800780c */ /* 0x000fc400047a1270 */
[----:B------:R-:W-:Y:S02]  /*01c0*/  ISETP.LT.AND P4, PT, R9, 0x10000, !P0 ;  /* 0x000100000900780c */ /* 0x000fe40004781270 */
[----:B------:R-:W-:Y:S01]  /*01d0*/  LOP3.LUT R6, R13, 0x28, R0, 0xfe, !PT ;  /* 0x000000280d067812 */ /* 0x000fe200078efe00 */
[----:B------:R1:W2:Y:S01]  /*01e0*/  @P2 LDG.E.EL R2, desc[UR6][R4.64] ;  /* 0x0000000604022981 */ /* 0x0002a2000c2e1900 */
[----:B------:R-:W-:Y:S02]  /*01f0*/  LOP3.LUT R8, R13, 0x30, R0, 0xfe, !PT ;  /* 0x000000300d087812 */ /* 0x000fe400078efe00 */
[----:B------:R-:W-:Y:S02]  /*0200*/  LOP3.LUT R9, R13, 0x38, R0, 0xfe, !PT ;  /* 0x000000380d097812 */ /* 0x000fe400078efe00 */
[----:B------:R-:W-:Y:S02]  /*0210*/  ISETP.LT.AND P3, PT, R6, 0x10000, !P0 ;  /* 0x000100000600780c */ /* 0x000fe40004761270 */
[----:B------:R-:W-:-:S02]  /*0220*/  ISETP.LT.AND P2, PT, R8, 0x10000, !P0 ;  /* 0x000100000800780c */ /* 0x000fc40004741270 */
[----:B------:R-:W-:Y:S01]  /*0230*/  ISETP.LT.AND P0, PT, R9, 0x10000, !P0 ;  /* 0x000100000900780c */ /* 0x000fe20004701270 */
[C---:B------:R-:W-:Y:S02]  /*0240*/  VIADD R9, R7.reuse, 0x90 ;  /* 0x0000009007097836 */ /* 0x040fe40000000000 */
[C---:B------:R-:W-:Y:S02]  /*0250*/  VIADD R11, R7.reuse, 0xd8 ;  /* 0x000000d8070b7836 */ /* 0x040fe40000000000 */
[C---:B------:R-:W-:Y:S02]  /*0260*/  VIADD R15, R7.reuse, 0x120 ;  /* 0x00000120070f7836 */ /* 0x040fe40000000000 */
[C---:B------:R-:W-:Y:S02]  /*0270*/  VIADD R17, R7.reuse, 0x168 ;  /* 0x0000016807117836 */ /* 0x040fe40000000000 */
[C---:B------:R-:W-:Y:S02]  /*0280*/  VIADD R23, R7.reuse, 0x1b0 ;  /* 0x000001b007177836 */ /* 0x040fe40000000000 */
[----:B------:R-:W-:-:S02]  /*0290*/  VIADD R25, R7, 0x1f8 ;  /* 0x000001f807197836 */ /* 0x000fc40000000000 */
[----:B-1----:R-:W-:-:S04]  /*02a0*/  IMAD.WIDE R4, R7, 0x4, R18 ;  /* 0x0000000407047825 */ /* 0x002fc800078e0212 */
[----:B------:R-:W-:-:S04]  /*02b0*/  IMAD.WIDE R6, R9, 0x4, R18 ;  /* 0x0000000409067825 */ /* 0x000fc800078e0212 */
[----:B------:R-:W-:-:S04]  /*02c0*/  IMAD.WIDE R8, R11, 0x4, R18 ;  /* 0x000000040b087825 */ /* 0x000fc800078e0212 */
[----:B------:R-:W-:Y:S01]  /*02d0*/  IMAD.WIDE R10, R15, 0x4, R18 ;  /* 0x000000040f0a7825 */ /* 0x000fe200078e0212 */
[----:B------:R-:W-:-:S03]  /*02e0*/  CS2R R20, SRZ ;  /* 0x0000000000147805 */ /* 0x000fc6000001ff00 */
[----:B------:R-:W-:-:S03]  /*02f0*/  IMAD.WIDE R14, R17, 0x4, R18 ;  /* 0x00000004110e7825 */ /* 0x000fc600078e0212 */
[----:B------:R-:W3:Y:S01]  /*0300*/  @P6 LDG.E.EL R20, desc[UR6][R6.64] ;  /* 0x0000000606146981 */ /* 0x000ee2000c2e1900 */
[--C-:B------:R-:W-:Y:S01]  /*0310*/  IMAD.WIDE R16, R23, 0x4, R18.reuse ;  /* 0x0000000417107825 */ /* 0x100fe200078e0212 */
[----:B------:R-:W-:Y:S02]  /*0320*/  CS2R R22, SRZ ;  /* 0x0000000000167805 */ /* 0x000fe4000001ff00 */
[----:B------:R-:W4:Y:S01]  /*0330*/  @P5 LDG.E.EL R21, desc[UR6][R8.64] ;  /* 0x0000000608155981 */ /* 0x000f22000c2e1900 */
[----:B------:R-:W-:Y:S01]  /*0340*/  IMAD.WIDE R18, R25, 0x4, R18 ;  /* 0x0000000419127825 */ /* 0x000fe200078e0212 */
[----:B------:R-:W-:Y:S02]  /*0350*/  CS2R R24, SRZ ;  /* 0x0000000000187805 */ /* 0x000fe4000001ff00 */
[----:B------:R-:W5:Y:S01]  /*0360*/  @P4 LDG.E.EL R23, desc[UR6][R10.64] ;  /* 0x000000060a174981 */ /* 0x000f62000c2e1900 */
[----:B------:R-:W-:-:S03]  /*0370*/  IMAD.MOV.U32 R26, RZ, RZ, RZ ;  /* 0x000000ffff1a7224 */ /* 0x000fc600078e00ff */
[----:B------:R1:W5:Y:S04]  /*0380*/  @P3 LDG.E.EL R22, desc[UR6][R14.64] ;  /* 0x000000060e163981 */ /* 0x000368000c2e1900 */
[----:B------:R-:W5:Y:S04]  /*0390*/  @P2 LDG.E.EL R25, desc[UR6][R16.64] ;  /* 0x0000000610192981 */ /* 0x000f68000c2e1900 */
[----:B------:R1:W5:Y:S01]  /*03a0*/  @P1 LDG.E.EL R24, desc[UR6][R4.64] ;  /* 0x0000000604181981 */ /* 0x000362000c2e1900 */
[----:B------:R-:W1:Y:S01]  /*03b0*/  S2R R27, SR_TID.X ;  /* 0x00000000001b7919 */ /* 0x000e620000002100 */
[----:B------:R-:W1:Y:S02]  /*03c0*/  S2UR UR5, SR_CgaCtaId ;  /* 0x00000000000579c3 */ /* 0x000e640000008800 */
[----:B------:R1:W5:Y:S01]  /*03d0*/  @P0 LDG.E.EL R26, desc[UR6][R18.64] ;  /* 0x00000006121a0981 */ /* 0x000362000c2e1900 */
[----:B------:R-:W-:Y:S01]  /*03e0*/  UMOV UR4, 0x400 ;  /* 0x0000040000047882 */ /* 0x000fe20000000000 */
[----:B------:R-:W-:-:S04]  /*03f0*/  IMAD.SHL.U32 R12, R12, 0x4, RZ ;  /* 0x000000040c0c7824 */ /* 0x000fc800078e00ff */
[----:B01----:R-:W0:Y:S01]  /*0400*/  LDC.64 R14, c[0x0][0x218] ;  /* 0x00008600ff0e7b82 */ /* 0x003e220000000a00 */
[----:B------:R-:W-:Y:S01]  /*0410*/  IMAD.SHL.U32 R6, R27, 0x40, RZ ;  /* 0x000000401b067824 */ /* 0x000fe200078e00ff */
[----:B------:R-:W-:-:S04]  /*0420*/  SHF.R.U32.HI R9, RZ, 0x4, R27 ;  /* 0x00000004ff097819 */ /* 0x000fc8000001161b */
[----:B------:R-:W-:Y:S02]  /*0430*/  SGXT.U32 R9, R9, 0x3 ;  /* 0x000000030909781a */ /* 0x000fe40000000000 */
[----:B------:R-:W-:Y:S01]  /*0440*/  LOP3.LUT R6, R6, 0x3c0, RZ, 0xc0, !PT ;  /* 0x000003c006067812 */ /* 0x000fe200078ec0ff */
[----:B------:R-:W-:-:S03]  /*0450*/  UPRMT UR4, UR5, 0x654, UR4 ;  /* 0x0000065405047896 */ /* 0x000fc60008000004 */
[----:B------:R-:W-:Y:S01]  /*0460*/  LOP3.LUT R5, R6, R9, RZ, 0xfc, !PT ;  /* 0x0000000906057212 */ /* 0x000fe200078efcff */
[----:B------:R-:W-:-:S03]  /*0470*/  IMAD.SHL.U32 R7, R27, 0x4, RZ ;  /* 0x000000041b077824 */ /* 0x000fc600078e00ff */
[----:B------:R-:W-:-:S04]  /*0480*/  LEA.HI R5, R6, R5, RZ, 0x1c ;  /* 0x0000000506057211 */ /* 0x000fc800078fe0ff */
[----:B------:R-:W-:Y:S02]  /*0490*/  LEA R19, R5, UR4, 0x2 ;  /* 0x0000000405137c11 */ /* 0x000fe4000f8e10ff */
[----:B------:R-:W-:-:S04]  /*04a0*/  LOP3.LUT R7, R7, 0x1fc, RZ, 0xc0, !PT ;  /* 0x000001fc07077812 */ /* 0x000fc800078ec0ff */
[----:B------:R-:W-:Y:S02]  /*04b0*/  LOP3.LUT R8, R7, 0x200, RZ, 0xfc, !PT ;  /* 0x0000020007087812 */ /* 0x000fe400078efcff */
[----:B------:R-:W-:Y:S02]  /*04c0*/  SHF.R.U32.HI R4, RZ, 0x2, R27 ;  /* 0x00000002ff047819 */ /* 0x000fe4000001161b */
[----:B------:R-:W-:Y:S02]  /*04d0*/  SHF.R.U32.HI R8, RZ, 0x4, R8 ;  /* 0x00000004ff087819 */ /* 0x000fe40000011608 */
[----:B------:R-:W-:Y:S02]  /*04e0*/  LOP3.LUT R4, R4, 0x1c, RZ, 0xc0, !PT ;  /* 0x0000001c04047812 */ /* 0x000fe400078ec0ff */
[----:B------:R-:W-:-:S03]  /*04f0*/  LOP3.LUT R8, R8, 0x3c, RZ, 0xc0, !PT ;  /* 0x0000003c08087812 */ /* 0x000fc600078ec0ff */
[C---:B------:R-:W-:Y:S02]  /*0500*/  IMAD.IADD R4, R7.reuse, 0x1, R4 ;  /* 0x0000000107047824 */ /* 0x040fe400078e0204 */
[----:B------:R-:W-:-:S03]  /*0510*/  IMAD.IADD R7, R7, 0x1, R8 ;  /* 0x0000000107077824 */ /* 0x000fc600078e0208 */
[----:B------:R-:W-:Y:S02]  /*0520*/  LEA R8, R4, UR4, 0x2 ;  /* 0x0000000404087c11 */ /* 0x000fe4000f8e10ff */
[----:B------:R-:W-:Y:S01]  /*0530*/  LEA R7, R7, UR4, 0x2 ;  /* 0x0000000407077c11 */ /* 0x000fe2000f8e10ff */
[----:B--2---:R1:W-:Y:S02]  /*0540*/  STS [R19+0x20], R2 ;  /* 0x0000200213007388 */ /* 0x0043e40000000800 */
[----:B-1----:R-:W-:Y:S02]  /*0550*/  LOP3.LUT R2, R13, 0x3c, R12, 0xf8, !PT ;  /* 0x0000003c0d027812 */ /* 0x002fe400078ef80c */
[----:B---3--:R-:W-:Y:S04]  /*0560*/  STS [R19+0x40], R20 ;  /* 0x0000401413007388 */ /* 0x008fe80000000800 */
[----:B----4-:R-:W-:Y:S04]  /*0570*/  STS [R19+0x60], R21 ;  /* 0x0000601513007388 */ /* 0x010fe80000000800 */
[----:B-----5:R-:W-:Y:S04]  /*0580*/  STS [R19+0x80], R23 ;  /* 0x0000801713007388 */ /* 0x020fe80000000800 */
[----:B------:R-:W-:Y:S04]  /*0590*/  STS [R19+0xa0], R22 ;  /* 0x0000a01613007388 */ /* 0x000fe80000000800 */
[----:B------:R-:W-:Y:S04]  /*05a0*/  STS [R19+0xc0], R25 ;  /* 0x0000c01913007388 */ /* 0x000fe80000000800 */
[----:B------:R-:W-:Y:S04]  /*05b0*/  STS [R19], R24 ;  /* 0x0000001813007388 */ /* 0x000fe80000000800 */
[----:B------:R1:W-:Y:S01]  /*05c0*/  STS [R19+0xe0], R26 ;  /* 0x0000e01a13007388 */ /* 0x0003e20000000800 */
[----:B------:R-:W-:Y:S01]  /*05d0*/  BAR.SYNC.DEFER_BLOCKING 0x0 ;  /* 0x0000000000007b1d */ /* 0x000fe20000010000 */
[----:B------:R-:W-:-:S04]  /*05e0*/  SHF.R.S32.HI R13, RZ, 0x1f, R2 ;  /* 0x0000001fff0d7819 */ /* 0x000fc80000011402 */
[----:B------:R-:W-:-:S03]  /*05f0*/  LEA.HI R16, R13, R2, RZ, 0x8 ;  /* 0x000000020d107211 */ /* 0x000fc600078f40ff */
[----:B------:R-:W2:Y:S01]  /*0600*/  LDC.64 R12, c[0x0][0x220] ;  /* 0x00008800ff0c7b82 */ /* 0x000ea20000000a00 */
[----:B------:R-:W3:Y:S04]  /*0610*/  LDS.128 R8, [R8] ;  /* 0x0000000008087984 */ /* 0x000ee80000000c00 */
[----:B------:R-:W4:Y:S01]  /*0620*/  LDS.128 R4, [R7+0x800] ;  /* 0x0008000007047984 */ /* 0x000f220000000c00 */
[----:B------:R-:W-:Y:S02]  /*0630*/  LOP3.LUT R17, R16, 0xffffff00, RZ, 0xc0, !PT ;  /* 0xffffff0010117812 */ /* 0x000fe400078ec0ff */
[----:B------:R-:W-:Y:S02]  /*0640*/  SHF.R.S32.HI R16, RZ, 0x8, R16 ;  /* 0x00000008ff107819 */ /* 0x000fe40000011410 */
[C---:B------:R-:W-:Y:S01]  /*0650*/  ISETP.GE.AND P0, PT, R2.reuse, 0x10000, PT ;  /* 0x000100000200780c */ /* 0x040fe20003f06270 */
[----:B------:R-:W-:Y:S01]  /*0660*/  IMAD.IADD R17, R2, 0x1, -R17 ;  /* 0x0000000102117824 */ /* 0x000fe200078e0a11 */
[----:B------:R-:W-:-:S02]  /*0670*/  LOP3.LUT R2, R3, R0, RZ, 0xfc, !PT ;  /* 0x0000000003027212 */ /* 0x000fc400078efcff */
[----:B------:R-:W-:Y:S01]  /*0680*/  LOP3.LUT R0, R3, 0x8, R0, 0xfe, !PT ;  /* 0x0000000803007812 */ /* 0x000fe200078efe00 */
[----:B------:R-:W-:Y:S01]  /*0690*/  IMAD R17, R16, 0x900, R17 ;  /* 0x0000090010117824 */ /* 0x000fe200078e0211 */
[----:B------:R-:W-:Y:S02]  /*06a0*/  ISETP.LT.AND P1, PT, R2, 0x9, !P0 ;  /* 0x000000090200780c */ /* 0x000fe40004721270 */
[----:B------:R-:W-:Y:S01]  /*06b0*/  ISETP.LT.AND P0, PT, R0, 0x9, !P0 ;  /* 0x000000090000780c */ /* 0x000fe20004701270 */
[--C-:B-1----:R-:W-:Y:S02]  /*06c0*/  IMAD R19, R2, 0x100, R17.reuse ;  /* 0x0000010002137824 */ /* 0x102fe400078e0211 */
[----:B------:R-:W-:Y:S02]  /*06d0*/  IMAD R21, R0, 0x100, R17 ;  /* 0x0000010000157824 */ /* 0x000fe400078e0211 */
[----:B0-----:R-:W-:-:S04]  /*06e0*/  IMAD.WIDE R2, R19, 0x4, R14 ;  /* 0x0000000413027825 */ /* 0x001fc800078e020e */
[----:B------:R-:W-:-:S04]  /*06f0*/  IMAD.WIDE R14, R21, 0x4, R14 ;  /* 0x00000004150e7825 */ /* 0x000fc800078e020e */
[----:B--2---:R-:W-:-:S04]  /*0700*/  IMAD.WIDE R16, R19, 0x4, R12 ;  /* 0x0000000413107825 */ /* 0x004fc800078e020c */
[----:B------:R-:W-:Y:S01]  /*0710*/  IMAD.WIDE R12, R21, 0x4, R12 ;  /* 0x00000004150c7825 */ /* 0x000fe200078e020c */
[----:B---3--:R0:W-:Y:S04]  /*0720*/  @P1 STG.E.128 desc[UR6][R2.64], R8 ;  /* 0x0000000802001986 */ /* 0x0081e8000c101d06 */
[----:B----4-:R0:W-:Y:S04]  /*0730*/  @P0 STG.E.128 desc[UR6][R14.64], R4 ;  /* 0x000000040e000986 */ /* 0x0101e8000c101d06 */
[----:B------:R0:W-:Y:S02]  /*0740*/  @P1 STG.E.128 desc[UR6][R16.64], R8 ;  /* 0x0000000810001986 */ /* 0x0001e4000c101d06 */
[----:B0-----:R-:W-:Y:S05]  /*0750*/  @!P0 EXIT ;  /* 0x000000000000894d */ /* 0x001fea0003800000 */
[----:B------:R-:W-:Y:S01]  /*0760*/  STG.E.128 desc[UR6][R12.64], R4 ;  /* 0x000000040c007986 */ /* 0x000fe2000c101d06 */
[----:B------:R-:W-:Y:S05]  /*0770*/  EXIT ;  /* 0x000000000000794d */ /* 0x000fea0003800000 */
.L_x_0:
[----:B------:R-:W-:-:S00]  /*0780*/  BRA `(.L_x_0) ;  /* 0xfffffffc00fc7947 */ /* 0x000fc0000383ffff */
[----:B------:R-:W-:-:S00]  /*0790*/  NOP ;  /* 0x0000000000007918 */ /* 0x000fc00000000000 */
        /* <DEDUP_REMOVED lines=14> */
.L_x_1:


//--------------------- .nv.shared.triton_poi_fused_convolution_div_max_pool2d_with_indices_relu_sub_25 --------------------------
	.section	.nv.shared.triton_poi_fused_convolution_div_max_pool2d_with_indices_relu_sub_25,"aw",@nobits
	.sectionflags	@""
	.align	16
	.zero		1024


//--------------------- .nv.constant0.triton_poi_fused_convolution_div_max_pool2d_with_indices_relu_sub_25 --------------------------
	.section	.nv.constant0.triton_poi_fused_convolution_div_max_pool2d_with_indices_relu_sub_25,"a",@progbits
	.sectionflags	@""
	.align	4
.nv.constant0.triton_poi_fused_convolution_div_max_pool2d_with_indices_relu_sub_25:
	.zero		560
